//
// Generated by NVIDIA NVVM Compiler
//
// Compiler Build ID: CL-36424714
// Cuda compilation tools, release 13.0, V13.0.88
// Based on NVVM 20.0.0
//

.version 9.0
.target sm_100
.address_size 64

	// .globl	_Z7scanGPUPjS_S_S_i
// I has been demoted
// scanBlockSum has been demoted

.visible .entry _Z7scanGPUPjS_S_S_i(
	.param .u64 .ptr .align 1 _Z7scanGPUPjS_S_S_i_param_0,
	.param .u64 .ptr .align 1 _Z7scanGPUPjS_S_S_i_param_1,
	.param .u64 .ptr .align 1 _Z7scanGPUPjS_S_S_i_param_2,
	.param .u64 .ptr .align 1 _Z7scanGPUPjS_S_S_i_param_3,
	.param .u32 _Z7scanGPUPjS_S_S_i_param_4
)
{
	.reg .pred 	%p<15>;
	.reg .b32 	%r<78>;
	.reg .b64 	%rd<25>;
	// demoted variable
	.shared .align 4 .u32 I;
	// demoted variable
	.shared .align 4 .b8 scanBlockSum[8192];
	ld.param.u64 	%rd7, [_Z7scanGPUPjS_S_S_i_param_0];
	ld.param.u64 	%rd8, [_Z7scanGPUPjS_S_S_i_param_1];
	ld.param.u64 	%rd9, [_Z7scanGPUPjS_S_S_i_param_2];
	ld.param.u64 	%rd6, [_Z7scanGPUPjS_S_S_i_param_3];
	ld.param.u32 	%r17, [_Z7scanGPUPjS_S_S_i_param_4];
	cvta.to.global.u64 	%rd1, %rd9;
	cvta.to.global.u64 	%rd2, %rd8;
	cvta.to.global.u64 	%rd3, %rd7;
	mov.u32 	%r1, %tid.x;
	setp.ne.s32 	%p1, %r1, 0;
	@%p1 bra 	$L__BB0_2;
	cvta.to.global.u64 	%rd10, %rd6;
	atom.global.add.u32 	%r18, [%rd10], 1;
	st.shared.u32 	[I], %r18;
$L__BB0_2:
	bar.sync 	0;
	ld.shared.u32 	%r19, [I];
	mov.u32 	%r2, %ntid.x;
	mul.lo.s32 	%r20, %r19, %r2;
	shl.b32 	%r21, %r20, 1;
	add.s32 	%r3, %r21, %r1;
	setp.ge.u32 	%p2, %r3, %r17;
	mul.wide.u32 	%rd11, %r3, 4;
	add.s64 	%rd4, %rd3, %rd11;
	shl.b32 	%r22, %r1, 2;
	mov.u32 	%r23, scanBlockSum;
	add.s32 	%r4, %r23, %r22;
	@%p2 bra 	$L__BB0_4;
	ld.global.u32 	%r24, [%rd4];
	st.shared.u32 	[%r4], %r24;
$L__BB0_4:
	add.s32 	%r5, %r3, %r2;
	setp.ge.u32 	%p3, %r5, %r17;
	@%p3 bra 	$L__BB0_6;
	mul.wide.u32 	%rd12, %r5, 4;
	add.s64 	%rd13, %rd3, %rd12;
	ld.global.u32 	%r25, [%rd13];
	shl.b32 	%r26, %r2, 2;
	add.s32 	%r27, %r4, %r26;
	st.shared.u32 	[%r27], %r25;
$L__BB0_6:
	bar.sync 	0;
	shl.b32 	%r29, %r1, 1;
	add.s32 	%r6, %r29, 2;
	shl.b32 	%r7, %r2, 1;
	mov.b32 	%r76, 1;
$L__BB0_7:
	mul.lo.s32 	%r9, %r6, %r76;
	add.s32 	%r30, %r9, -1;
	setp.ge.u32 	%p4, %r30, %r7;
	@%p4 bra 	$L__BB0_9;
	sub.s32 	%r31, %r9, %r76;
	shl.b32 	%r32, %r31, 2;
	add.s32 	%r34, %r23, %r32;
	ld.shared.u32 	%r35, [%r34+-4];
	shl.b32 	%r36, %r76, 2;
	add.s32 	%r37, %r34, %r36;
	ld.shared.u32 	%r38, [%r37+-4];
	add.s32 	%r39, %r38, %r35;
	st.shared.u32 	[%r37+-4], %r39;
$L__BB0_9:
	bar.sync 	0;
	shl.b32 	%r76, %r76, 1;
	setp.gt.u32 	%p5, %r76, %r2;
	@%p5 bra 	$L__BB0_10;
	bra.uni 	$L__BB0_7;
$L__BB0_10:
	setp.lt.u32 	%p6, %r2, 2;
	mov.u32 	%r77, %r2;
	@%p6 bra 	$L__BB0_14;
$L__BB0_11:
	shr.u32 	%r12, %r77, 1;
	bar.sync 	0;
	mul.lo.s32 	%r13, %r6, %r12;
	add.s32 	%r40, %r13, %r12;
	add.s32 	%r41, %r40, -1;
	setp.ge.u32 	%p7, %r41, %r7;
	@%p7 bra 	$L__BB0_13;
	shl.b32 	%r42, %r13, 2;
	add.s32 	%r44, %r23, %r42;
	ld.shared.u32 	%r45, [%r44+-4];
	shl.b32 	%r46, %r12, 2;
	add.s32 	%r47, %r44, %r46;
	ld.shared.u32 	%r48, [%r47+-4];
	add.s32 	%r49, %r48, %r45;
	st.shared.u32 	[%r47+-4], %r49;
$L__BB0_13:
	setp.gt.u32 	%p8, %r77, 3;
	mov.u32 	%r77, %r12;
	@%p8 bra 	$L__BB0_11;
$L__BB0_14:
	setp.ne.s32 	%p9, %r1, 0;
	bar.sync 	0;
	@%p9 bra 	$L__BB0_19;
	ld.shared.u32 	%r14, [I];
	setp.eq.s32 	%p10, %r14, 0;
	@%p10 bra 	$L__BB0_26;
	add.s32 	%r15, %r14, -1;
	mul.wide.u32 	%rd14, %r15, 4;
	add.s64 	%rd5, %rd2, %rd14;
$L__BB0_17:
	atom.global.or.b32 	%r50, [%rd5], 0;
	setp.eq.s32 	%p11, %r50, 0;
	@%p11 bra 	$L__BB0_17;
	add.s64 	%rd16, %rd1, %rd14;
	ld.global.u32 	%r51, [%rd16];
	shl.b32 	%r52, %r7, 2;
	add.s32 	%r54, %r23, %r52;
	ld.shared.u32 	%r55, [%r54+-4];
	add.s32 	%r56, %r55, %r51;
	mul.wide.u32 	%rd17, %r14, 4;
	add.s64 	%rd18, %rd1, %rd17;
	st.global.u32 	[%rd18], %r56;
	membar.gl;
	ld.shared.u32 	%r57, [I];
	mul.wide.u32 	%rd19, %r57, 4;
	add.s64 	%rd20, %rd2, %rd19;
	atom.global.add.u32 	%r58, [%rd20], 1;
$L__BB0_19:
	bar.sync 	0;
	ld.shared.u32 	%r16, [I];
	setp.eq.s32 	%p12, %r16, 0;
	@%p12 bra 	$L__BB0_21;
	add.s32 	%r64, %r16, -1;
	mul.wide.u32 	%rd21, %r64, 4;
	add.s64 	%rd22, %rd1, %rd21;
	ld.global.u32 	%r65, [%rd22];
	ld.shared.u32 	%r66, [%r4];
	add.s32 	%r67, %r66, %r65;
	st.shared.u32 	[%r4], %r67;
	shl.b32 	%r68, %r2, 2;
	add.s32 	%r69, %r4, %r68;
	ld.shared.u32 	%r70, [%r69];
	add.s32 	%r71, %r70, %r65;
	st.shared.u32 	[%r69], %r71;
$L__BB0_21:
	setp.ge.u32 	%p13, %r3, %r17;
	bar.sync 	0;
	@%p13 bra 	$L__BB0_23;
	ld.shared.u32 	%r72, [%r4];
	st.global.u32 	[%rd4], %r72;
$L__BB0_23:
	setp.ge.u32 	%p14, %r5, %r17;
	@%p14 bra 	$L__BB0_25;
	shl.b32 	%r73, %r2, 2;
	add.s32 	%r74, %r4, %r73;
	ld.shared.u32 	%r75, [%r74];
	mul.wide.u32 	%rd23, %r5, 4;
	add.s64 	%rd24, %rd3, %rd23;
	st.global.u32 	[%rd24], %r75;
$L__BB0_25:
	ret;
$L__BB0_26:
	shl.b32 	%r59, %r7, 2;
	add.s32 	%r61, %r23, %r59;
	ld.shared.u32 	%r62, [%r61+-4];
	st.global.u32 	[%rd1], %r62;
	atom.global.add.u32 	%r63, [%rd2], 1;
	bra.uni 	$L__BB0_19;

}


// ===== COMPILED SASS (sm_100) =====

	.target	sm_100

	.elftype	@"ET_EXEC"


//--------------------- .note.nv.tkinfo           --------------------------
	.section	.note.nv.tkinfo,"",@"SHT_NOTE"
	.sectionflags	@"SHF_NOTE_NV_TKINFO"
	.tkinfo
        /*0018*/ 	.word	0x00000002
        /*0030*/ 	.string	""
        /*0030*/ 	.string	"ptxas"
        /*0030*/ 	.string	"Cuda compilation tools, release 13.0, V13.0.88"
        /*0030*/ 	.string	"Build cuda_13.0.r13.0/compiler.36424714_0"
        /*0030*/ 	.string	"-arch sm_100 -m 64 "



//--------------------- .note.nv.cuinfo           --------------------------
	.section	.note.nv.cuinfo,"",@"SHT_NOTE"
	.sectionflags	@"SHF_NOTE_NV_CUINFO"
        /*0018*/ 	.short	0x0002
        /*001a*/ 	.short	0x0064
        /*001c*/ 	.short	0x0082
	.zero		2


//--------------------- .nv.info                  --------------------------
	.section	.nv.info,"",@"SHT_CUDA_INFO"
	.align	4


	//----- nvinfo : EIATTR_REGCOUNT
	.align		4
        /*0000*/ 	.byte	0x04, 0x2f
        /*0002*/ 	.short	(.L_1 - .L_0)
	.align		4
.L_0:
        /*0004*/ 	.word	index@(_Z7scanGPUPjS_S_S_i)
        /*0008*/ 	.word	0x00000014


	//----- nvinfo : EIATTR_FRAME_SIZE
	.align		4
.L_1:
        /*000c*/ 	.byte	0x04, 0x11
        /*000e*/ 	.short	(.L_3 - .L_2)
	.align		4
.L_2:
        /*0010*/ 	.word	index@(_Z7scanGPUPjS_S_S_i)
        /*0014*/ 	.word	0x00000000


	//----- nvinfo : EIATTR_MIN_STACK_SIZE
	.align		4
.L_3:
        /*0018*/ 	.byte	0x04, 0x12
        /*001a*/ 	.short	(.L_5 - .L_4)
	.align		4
.L_4:
        /*001c*/ 	.word	index@(_Z7scanGPUPjS_S_S_i)
        /*0020*/ 	.word	0x00000000
.L_5:


//--------------------- .nv.compat                --------------------------
	.section	.nv.compat,"",@"SHT_CUDA_COMPAT_INFO"
	.align	4
        /*0000*/ 	.byte	0x02, 0x09, 0x00, 0x00, 0x02, 0x02, 0x01, 0x00, 0x02, 0x05, 0x05, 0x00, 0x03, 0x07, 0x01, 0x01
        /*0010*/ 	.byte	0x02, 0x03, 0x00, 0x00, 0x02, 0x06, 0x01, 0x00, 0x04, 0x0b, 0x08, 0x00, 0x09, 0x00, 0x00, 0x00
        /*0020*/ 	.byte	0x00, 0x00, 0x00, 0x00


//--------------------- .nv.info._Z7scanGPUPjS_S_S_i --------------------------
	.section	.nv.info._Z7scanGPUPjS_S_S_i,"",@"SHT_CUDA_INFO"
	.sectionflags	@""
	.align	4


	//----- nvinfo : EIATTR_CUDA_API_VERSION
	.align		4
        /*0000*/ 	.byte	0x04, 0x37
        /*0002*/ 	.short	(.L_7 - .L_6)
.L_6:
        /*0004*/ 	.word	0x00000082


	//----- nvinfo : EIATTR_KPARAM_INFO
	.align		4
.L_7:
        /*0008*/ 	.byte	0x04, 0x17
        /*000a*/ 	.short	(.L_9 - .L_8)
.L_8:
        /*000c*/ 	.word	0x00000000
        /*0010*/ 	.short	0x0004
        /*0012*/ 	.short	0x0020
        /*0014*/ 	.byte	0x00, 0xf0, 0x11, 0x00


	//----- nvinfo : EIATTR_KPARAM_INFO
	.align		4
.L_9:
        /*0018*/ 	.byte	0x04, 0x17
        /*001a*/ 	.short	(.L_11 - .L_10)
.L_10:
        /*001c*/ 	.word	0x00000000
        /*0020*/ 	.short	0x0003
        /*0022*/ 	.short	0x0018
        /*0024*/ 	.byte	0x00, 0xf5, 0x21, 0x00


	//----- nvinfo : EIATTR_KPARAM_INFO
	.align		4
.L_11:
        /*0028*/ 	.byte	0x04, 0x17
        /*002a*/ 	.short	(.L_13 - .L_12)
.L_12:
        /*002c*/ 	.word	0x00000000
        /*0030*/ 	.short	0x0002
        /*0032*/ 	.short	0x0010
        /*0034*/ 	.byte	0x00, 0xf5, 0x21, 0x00


	//----- nvinfo : EIATTR_KPARAM_INFO
	.align		4
.L_13:
        /*0038*/ 	.byte	0x04, 0x17
        /*003a*/ 	.short	(.L_15 - .L_14)
.L_14:
        /*003c*/ 	.word	0x00000000
        /*0040*/ 	.short	0x0001
        /*0042*/ 	.short	0x0008
        /*0044*/ 	.byte	0x00, 0xf5, 0x21, 0x00


	//----- nvinfo : EIATTR_KPARAM_INFO
	.align		4
.L_15:
        /*0048*/ 	.byte	0x04, 0x17
        /*004a*/ 	.short	(.L_17 - .L_16)
.L_16:
        /*004c*/ 	.word	0x00000000
        /*0050*/ 	.short	0x0000
        /*0052*/ 	.short	0x0000
        /*0054*/ 	.byte	0x00, 0xf5, 0x21, 0x00


	//----- nvinfo : EIATTR_SPARSE_MMA_MASK
	.align		4
.L_17:
        /*0058*/ 	.byte	0x03, 0x50
        /*005a*/ 	.short	0x0000


	//----- nvinfo : EIATTR_MAXREG_COUNT
	.align		4
        /*005c*/ 	.byte	0x03, 0x1b
        /*005e*/ 	.short	0x00ff


	//----- nvinfo : EIATTR_NUM_BARRIERS
	.align		4
        /*0060*/ 	.byte	0x02, 0x4c
        /*0062*/ 	.byte	0x01
	.zero		1


	//----- nvinfo : EIATTR_MERCURY_ISA_VERSION
	.align		4
        /*0064*/ 	.byte	0x03, 0x5f
        /*0066*/ 	.short	0x0101


	//----- nvinfo : EIATTR_VRC_CTA_INIT_COUNT
	.align		4
        /*0068*/ 	.byte	0x02, 0x4a
	.zero		1
	.zero		1


	//----- nvinfo : EIATTR_EXIT_INSTR_OFFSETS
	.align		4
        /*006c*/ 	.byte	0x04, 0x1c
        /*006e*/ 	.short	(.L_19 - .L_18)


	//   ....[0]....
.L_18:
        /*0070*/ 	.word	0x000008b0


	//   ....[1]....
        /*0074*/ 	.word	0x00000910


	//----- nvinfo : EIATTR_CRS_STACK_SIZE
	.align		4
.L_19:
        /*0078*/ 	.byte	0x04, 0x1e
        /*007a*/ 	.short	(.L_21 - .L_20)
.L_20:
        /*007c*/ 	.word	0x00000000


	//----- nvinfo : EIATTR_CBANK_PARAM_SIZE
	.align		4
.L_21:
        /*0080*/ 	.byte	0x03, 0x19
        /*0082*/ 	.short	0x0024


	//----- nvinfo : EIATTR_PARAM_CBANK
	.align		4
        /*0084*/ 	.byte	0x04, 0x0a
        /*0086*/ 	.short	(.L_23 - .L_22)
	.align		4
.L_22:
        /*0088*/ 	.word	index@(.nv.constant0._Z7scanGPUPjS_S_S_i)
        /*008c*/ 	.short	0x0380
        /*008e*/ 	.short	0x0024


	//----- nvinfo : EIATTR_SW_WAR
	.align		4
.L_23:
        /*0090*/ 	.byte	0x04, 0x36
        /*0092*/ 	.short	(.L_25 - .L_24)
.L_24:
        /*0094*/ 	.word	0x00000008
.L_25:


//--------------------- .nv.callgraph             --------------------------
	.section	.nv.callgraph,"",@"SHT_CUDA_CALLGRAPH"
	.align	4
	.sectionentsize	8
	.align		4
        /*0000*/ 	.word	0x00000000
	.align		4
        /*0004*/ 	.word	0xffffffff
	.align		4
        /*0008*/ 	.word	0x00000000
	.align		4
        /*000c*/ 	.word	0xfffffffe
	.align		4
        /*0010*/ 	.word	0x00000000
	.align		4
        /*0014*/ 	.word	0xfffffffd
	.align		4
        /*0018*/ 	.word	0x00000000
	.align		4
        /*001c*/ 	.word	0xfffffffc


//--------------------- .text._Z7scanGPUPjS_S_S_i --------------------------
	.section	.text._Z7scanGPUPjS_S_S_i,"ax",@progbits
	.align	128
        .global         _Z7scanGPUPjS_S_S_i
        .type           _Z7scanGPUPjS_S_S_i,@function
        .size           _Z7scanGPUPjS_S_S_i,(.L_x_11 - _Z7scanGPUPjS_S_S_i)
        .other          _Z7scanGPUPjS_S_S_i,@"STO_CUDA_ENTRY STV_DEFAULT"
_Z7scanGPUPjS_S_S_i:
.text._Z7scanGPUPjS_S_S_i:
[----:B------:R-:W-:Y:S01]  /*0000*/  LDC R1, c[0x0][0x37c] ;  /* 0x0000df00ff017b82 */ /* 0x000fe20000000800 */
[----:B------:R-:W0:Y:S01]  /*0010*/  S2R R6, SR_TID.X ;  /* 0x0000000000067919 */ /* 0x000e220000002100 */
[----:B------:R-:W1:Y:S01]  /*0020*/  LDCU.64 UR8, c[0x0][0x358] ;  /* 0x00006b00ff0877ac */ /* 0x000e620008000a00 */
[----:B------:R-:W-:Y:S01]  /*0030*/  BSSY.RECONVERGENT B0, `(.L_x_0) ;  /* 0x000000a000007945 */ /* 0x000fe20003800200 */
[----:B0-----:R-:W-:-:S13]  /*0040*/  ISETP.NE.AND P0, PT, R6, RZ, PT ;  /* 0x000000ff0600720c */ /* 0x001fda0003f05270 */
[----:B-1----:R-:W-:Y:S05]  /*0050*/  @P0 BRA `(.L_x_1) ;  /* 0x00000000001c0947 */ /* 0x002fea0003800000 */
[----:B------:R-:W0:Y:S01]  /*0060*/  LDC.64 R2, c[0x0][0x398] ;  /* 0x0000e600ff027b82 */ /* 0x000e220000000a00 */
[----:B------:R-:W-:-:S05]  /*0070*/  IMAD.MOV.U32 R5, RZ, RZ, 0x1 ;  /* 0x00000001ff057424 */ /* 0x000fca00078e00ff */
[----:B0-----:R-:W2:Y:S02]  /*0080*/  ATOMG.E.ADD.STRONG.GPU PT, R2, desc[UR8][R2.64], R5 ;  /* 0x80000005020279a8 */ /* 0x001ea400081ef108 */
[----:B------:R-:W0:Y:S01]  /*0090*/  S2UR UR5, SR_CgaCtaId ;  /* 0x00000000000579c3 */ /* 0x000e220000008800 */
[----:B------:R-:W-:Y:S02]  /*00a0*/  UMOV UR4, 0x400 ;  /* 0x0000040000047882 */ /* 0x000fe40000000000 */
[----:B0-----:R-:W-:-:S09]  /*00b0*/  ULEA UR4, UR5, UR4, 0x18 ;  /* 0x0000000405047291 */ /* 0x001fd2000f8ec0ff */
[----:B--2---:R0:W-:Y:S03]  /*00c0*/  STS [UR4], R2 ;  /* 0x00000002ff007988 */ /* 0x0041e60008000804 */
.L_x_1:
[----:B------:R-:W-:Y:S05]  /*00d0*/  BSYNC.RECONVERGENT B0 ;  /* 0x0000000000007941 */ /* 0x000fea0003800200 */
.L_x_0:
[----:B------:R-:W1:Y:S08]  /*00e0*/  S2UR UR5, SR_CgaCtaId ;  /* 0x00000000000579c3 */ /* 0x000e700000008800 */
[----:B------:R-:W-:Y:S06]  /*00f0*/  BAR.SYNC.DEFER_BLOCKING 0x0 ;  /* 0x0000000000007b1d */ /* 0x000fec0000010000 */
[----:B------:R-:W-:-:S02]  /*0100*/  UMOV UR4, 0x400 ;  /* 0x0000040000047882 */ /* 0x000fc40000000000 */
[----:B------:R-:W2:Y:S08]  /*0110*/  LDC R4, c[0x0][0x360] ;  /* 0x0000d800ff047b82 */ /* 0x000eb00000000800 */
[----:B------:R-:W0:Y:S01]  /*0120*/  LDC.64 R8, c[0x0][0x380] ;  /* 0x0000e000ff087b82 */ /* 0x000e220000000a00 */
[----:B-1----:R-:W-:-:S09]  /*0130*/  ULEA UR6, UR5, UR4, 0x18 ;  /* 0x0000000405067291 */ /* 0x002fd2000f8ec0ff */
[----:B------:R-:W2:Y:S02]  /*0140*/  LDS R3, [UR6] ;  /* 0x00000006ff037984 */ /* 0x000ea40008000800 */
[----:B------:R-:W1:Y:S01]  /*0150*/  LDCU UR6, c[0x0][0x3a0] ;  /* 0x00007400ff0677ac */ /* 0x000e620008000800 */
[----:B--2---:R-:W-:-:S04]  /*0160*/  IMAD R3, R3, R4, RZ ;  /* 0x0000000403037224 */ /* 0x004fc800078e02ff */
[----:B------:R-:W-:-:S04]  /*0170*/  IMAD R5, R3, 0x2, R6 ;  /* 0x0000000203057824 */ /* 0x000fc800078e0206 */
[C---:B------:R-:W-:Y:S01]  /*0180*/  IMAD.IADD R0, R5.reuse, 0x1, R4 ;  /* 0x0000000105007824 */ /* 0x040fe200078e0204 */
[C---:B-1----:R-:W-:Y:S01]  /*0190*/  ISETP.GE.U32.AND P0, PT, R5.reuse, UR6, PT ;  /* 0x0000000605007c0c */ /* 0x042fe2000bf06070 */
[----:B0-----:R-:W-:-:S03]  /*01a0*/  IMAD.WIDE.U32 R2, R5, 0x4, R8 ;  /* 0x0000000405027825 */ /* 0x001fc600078e0008 */
[----:B------:R-:W-:-:S09]  /*01b0*/  ISETP.GE.U32.AND P1, PT, R0, UR6, PT ;  /* 0x0000000600007c0c */ /* 0x000fd2000bf26070 */
[----:B------:R-:W2:Y:S04]  /*01c0*/  @!P0 LDG.E R10, desc[UR8][R2.64] ;  /* 0x00000008020a8981 */ /* 0x000ea8000c1e1900 */
[----:B------:R-:W-:-:S06]  /*01d0*/  @!P1 IMAD.WIDE.U32 R8, R0, 0x4, R8 ;  /* 0x0000000400089825 */ /* 0x000fcc00078e0008 */
[----:B------:R-:W3:Y:S01]  /*01e0*/  @!P1 LDG.E R8, desc[UR8][R8.64] ;  /* 0x0000000808089981 */ /* 0x000ee2000c1e1900 */
[----:B------:R-:W-:-:S04]  /*01f0*/  UIADD3 UR4, UPT, UPT, UR4, 0x4, URZ ;  /* 0x0000000404047890 */ /* 0x000fc8000fffe0ff */
[----:B------:R-:W-:-:S06]  /*0200*/  ULEA UR4, UR5, UR4, 0x18 ;  /* 0x0000000405047291 */ /* 0x000fcc000f8ec0ff */
[----:B------:R-:W-:-:S04]  /*0210*/  LEA R7, R6, UR4, 0x2 ;  /* 0x0000000406077c11 */ /* 0x000fc8000f8e10ff */
[----:B------:R-:W-:Y:S01]  /*0220*/  @!P1 LEA R11, R4, R7, 0x2 ;  /* 0x00000007040b9211 */ /* 0x000fe200078e10ff */
[----:B------:R-:W-:Y:S01]  /*0230*/  IMAD.MOV.U32 R15, RZ, RZ, 0x1 ;  /* 0x00000001ff0f7424 */ /* 0x000fe200078e00ff */
[----:B------:R-:W-:Y:S01]  /*0240*/  LEA R12, R6, 0x2, 0x1 ;  /* 0x00000002060c7811 */ /* 0x000fe200078e08ff */
[----:B------:R-:W-:Y:S01]  /*0250*/  IMAD.SHL.U32 R13, R4, 0x2, RZ ;  /* 0x00000002040d7824 */ /* 0x000fe200078e00ff */
[----:B--2---:R0:W-:Y:S04]  /*0260*/  @!P0 STS [R7], R10 ;  /* 0x0000000a07008388 */ /* 0x0041e80000000800 */
[----:B---3--:R0:W-:Y:S01]  /*0270*/  @!P1 STS [R11], R8 ;  /* 0x000000080b009388 */ /* 0x0081e20000000800 */
[----:B------:R-:W-:Y:S06]  /*0280*/  BAR.SYNC.DEFER_BLOCKING 0x0 ;  /* 0x0000000000007b1d */ /* 0x000fec0000010000 */
.L_x_2:
[----:B0-----:R-:W-:-:S04]  /*0290*/  IMAD R10, R12, R15, RZ ;  /* 0x0000000f0c0a7224 */ /* 0x001fc800078e02ff */
[----:B------:R-:W-:-:S05]  /*02a0*/  VIADD R8, R10, 0xffffffff ;  /* 0xffffffff0a087836 */ /* 0x000fca0000000000 */
[----:B------:R-:W-:-:S13]  /*02b0*/  ISETP.GE.U32.AND P0, PT, R8, R13, PT ;  /* 0x0000000d0800720c */ /* 0x000fda0003f06070 */
[----:B------:R-:W-:-:S04]  /*02c0*/  @!P0 IADD3 R8, PT, PT, R10, -R15, RZ ;  /* 0x8000000f0a088210 */ /* 0x000fc80007ffe0ff */
[----:B------:R-:W-:-:S05]  /*02d0*/  @!P0 LEA R8, R8, UR4, 0x2 ;  /* 0x0000000408088c11 */ /* 0x000fca000f8e10ff */
[C---:B------:R-:W-:Y:S01]  /*02e0*/  @!P0 IMAD R9, R15.reuse, 0x4, R8 ;  /* 0x000000040f098824 */ /* 0x040fe200078e0208 */
[----:B------:R-:W-:Y:S01]  /*02f0*/  SHF.L.U32 R15, R15, 0x1, RZ ;  /* 0x000000010f0f7819 */ /* 0x000fe200000006ff */
[----:B------:R-:W-:Y:S04]  /*0300*/  @!P0 LDS R8, [R8+-0x4] ;  /* 0xfffffc0008088984 */ /* 0x000fe80000000800 */
[----:B------:R-:W0:Y:S02]  /*0310*/  @!P0 LDS R11, [R9+-0x4] ;  /* 0xfffffc00090b8984 */ /* 0x000e240000000800 */
[----:B0-----:R-:W-:-:S05]  /*0320*/  @!P0 IMAD.IADD R10, R8, 0x1, R11 ;  /* 0x00000001080a8824 */ /* 0x001fca00078e020b */
[----:B------:R1:W-:Y:S01]  /*0330*/  @!P0 STS [R9+-0x4], R10 ;  /* 0xfffffc0a09008388 */ /* 0x0003e20000000800 */
[----:B------:R-:W-:Y:S01]  /*0340*/  BAR.SYNC.DEFER_BLOCKING 0x0 ;  /* 0x0000000000007b1d */ /* 0x000fe20000010000 */
[----:B------:R-:W-:-:S13]  /*0350*/  ISETP.GT.U32.AND P0, PT, R15, R4, PT ;  /* 0x000000040f00720c */ /* 0x000fda0003f04070 */
[----:B-1----:R-:W-:Y:S05]  /*0360*/  @!P0 BRA `(.L_x_2) ;  /* 0xfffffffc00c88947 */ /* 0x002fea000383ffff */
[----:B------:R-:W-:-:S13]  /*0370*/  ISETP.GE.U32.AND P0, PT, R4, 0x2, PT ;  /* 0x000000020400780c */ /* 0x000fda0003f06070 */
[----:B------:R-:W-:Y:S05]  /*0380*/  @!P0 BRA `(.L_x_3) ;  /* 0x00000000003c8947 */ /* 0x000fea0003800000 */
[----:B------:R-:W-:-:S07]  /*0390*/  IMAD.MOV.U32 R8, RZ, RZ, R4 ;  /* 0x000000ffff087224 */ /* 0x000fce00078e0004 */
.L_x_4:
[----:B------:R-:W-:Y:S01]  /*03a0*/  SHF.R.U32.HI R15, RZ, 0x1, R8 ;  /* 0x00000001ff0f7819 */ /* 0x000fe20000011608 */
[----:B------:R-:W-:Y:S04]  /*03b0*/  BAR.SYNC.DEFER_BLOCKING 0x0 ;  /* 0x0000000000007b1d */ /* 0x000fe80000010000 */
[----:B------:R-:W-:-:S05]  /*03c0*/  IMAD R14, R12, R15, RZ ;  /* 0x0000000f0c0e7224 */ /* 0x000fca00078e02ff */
[----:B------:R-:W-:-:S04]  /*03d0*/  IADD3 R10, PT, PT, R14, -0x1, R15 ;  /* 0xffffffff0e0a7810 */ /* 0x000fc80007ffe00f */
[----:B------:R-:W-:-:S13]  /*03e0*/  ISETP.GE.U32.AND P0, PT, R10, R13, PT ;  /* 0x0000000d0a00720c */ /* 0x000fda0003f06070 */
[----:B------:R-:W-:-:S05]  /*03f0*/  @!P0 LEA R9, R14, UR4, 0x2 ;  /* 0x000000040e098c11 */ /* 0x000fca000f8e10ff */
[----:B------:R-:W-:Y:S02]  /*0400*/  @!P0 IMAD R10, R15, 0x4, R9 ;  /* 0x000000040f0a8824 */ /* 0x000fe400078e0209 */
[----:B------:R-:W-:Y:S04]  /*0410*/  @!P0 LDS R9, [R9+-0x4] ;  /* 0xfffffc0009098984 */ /* 0x000fe80000000800 */
[----:B------:R-:W0:Y:S02]  /*0420*/  @!P0 LDS R14, [R10+-0x4] ;  /* 0xfffffc000a0e8984 */ /* 0x000e240000000800 */
[----:B0-----:R-:W-:-:S05]  /*0430*/  @!P0 IADD3 R11, PT, PT, R9, R14, RZ ;  /* 0x0000000e090b8210 */ /* 0x001fca0007ffe0ff */
[----:B------:R0:W-:Y:S01]  /*0440*/  @!P0 STS [R10+-0x4], R11 ;  /* 0xfffffc0b0a008388 */ /* 0x0001e20000000800 */
[----:B------:R-:W-:Y:S01]  /*0450*/  ISETP.GT.U32.AND P0, PT, R8, 0x3, PT ;  /* 0x000000030800780c */ /* 0x000fe20003f04070 */
[----:B------:R-:W-:-:S12]  /*0460*/  IMAD.MOV.U32 R8, RZ, RZ, R15 ;  /* 0x000000ffff087224 */ /* 0x000fd800078e000f */
[----:B0-----:R-:W-:Y:S05]  /*0470*/  @P0 BRA `(.L_x_4) ;  /* 0xfffffffc00c80947 */ /* 0x001fea000383ffff */
.L_x_3:
[----:B------:R-:W-:Y:S01]  /*0480*/  BAR.SYNC.DEFER_BLOCKING 0x0 ;  /* 0x0000000000007b1d */ /* 0x000fe20000010000 */
[----:B------:R-:W-:-:S13]  /*0490*/  ISETP.NE.AND P0, PT, R6, RZ, PT ;  /* 0x000000ff0600720c */ /* 0x000fda0003f05270 */
[----:B------:R-:W-:Y:S05]  /*04a0*/  @P0 BRA `(.L_x_5) ;  /* 0x00000000009c0947 */ /* 0x000fea0003800000 */
[----:B------:R-:W0:Y:S01]  /*04b0*/  S2R R9, SR_CgaCtaId ;  /* 0x0000000000097919 */ /* 0x000e220000008800 */
[----:B------:R-:W-:-:S04]  /*04c0*/  MOV R6, 0x400 ;  /* 0x0000040000067802 */ /* 0x000fc80000000f00 */
[----:B0-----:R-:W-:-:S05]  /*04d0*/  LEA R6, R9, R6, 0x18 ;  /* 0x0000000609067211 */ /* 0x001fca00078ec0ff */
[----:B------:R-:W0:Y:S02]  /*04e0*/  LDS R15, [R6] ;  /* 0x00000000060f7984 */ /* 0x000e240000000800 */
[----:B0-----:R-:W-:-:S13]  /*04f0*/  ISETP.NE.AND P0, PT, R15, RZ, PT ;  /* 0x000000ff0f00720c */ /* 0x001fda0003f05270 */
[----:B------:R-:W-:Y:S05]  /*0500*/  @P0 BRA `(.L_x_6) ;  /* 0x0000000000200947 */ /* 0x000fea0003800000 */
[----:B------:R-:W-:Y:S01]  /*0510*/  LEA R6, R4, UR4, 0x3 ;  /* 0x0000000404067c11 */ /* 0x000fe2000f8e18ff */
[----:B------:R-:W0:Y:S01]  /*0520*/  LDC.64 R8, c[0x0][0x390] ;  /* 0x0000e400ff087b82 */ /* 0x000e220000000a00 */
[----:B------:R-:W-:-:S03]  /*0530*/  IMAD.MOV.U32 R15, RZ, RZ, 0x1 ;  /* 0x00000001ff0f7424 */ /* 0x000fc600078e00ff */
[----:B------:R-:W0:Y:S04]  /*0540*/  LDS R13, [R6+-0x4] ;  /* 0xfffffc00060d7984 */ /* 0x000e280000000800 */
[----:B------:R-:W1:Y:S01]  /*0550*/  LDC.64 R10, c[0x0][0x388] ;  /* 0x0000e200ff0a7b82 */ /* 0x000e620000000a00 */
[----:B0-----:R0:W-:Y:S04]  /*0560*/  STG.E desc[UR8][R8.64], R13 ;  /* 0x0000000d08007986 */ /* 0x0011e8000c101908 */
[----:B-1----:R0:W5:Y:S01]  /*0570*/  ATOMG.E.ADD.STRONG.GPU PT, RZ, desc[UR8][R10.64], R15 ;  /* 0x8000000f0aff79a8 */ /* 0x00216200081ef108 */
[----:B------:R-:W-:Y:S05]  /*0580*/  BRA `(.L_x_5) ;  /* 0x0000000000647947 */ /* 0x000fea0003800000 */
.L_x_6:
[----:B------:R-:W0:Y:S01]  /*0590*/  LDC.64 R8, c[0x0][0x388] ;  /* 0x0000e200ff087b82 */ /* 0x000e220000000a00 */
[----:B------:R-:W-:Y:S01]  /*05a0*/  IADD3 R11, PT, PT, R15, -0x1, RZ ;  /* 0xffffffff0f0b7810 */ /* 0x000fe20007ffe0ff */
[----:B------:R-:W-:Y:S04]  /*05b0*/  BSSY B0, `(.L_x_7) ;  /* 0x0000006000007945 */ /* 0x000fe80003800000 */
[----:B0-----:R-:W-:-:S07]  /*05c0*/  IMAD.WIDE.U32 R12, R11, 0x4, R8 ;  /* 0x000000040b0c7825 */ /* 0x001fce00078e0008 */
.L_x_8:
[----:B------:R-:W-:Y:S05]  /*05d0*/  YIELD ;  /* 0x0000000000007946 */ /* 0x000fea0003800000 */
[----:B------:R-:W2:Y:S02]  /*05e0*/  ATOMG.E.OR.STRONG.GPU PT, R10, desc[UR8][R12.64], RZ ;  /* 0x800000ff0c0a79a8 */ /* 0x000ea4000b1ef108 */
[----:B--2---:R-:W-:-:S13]  /*05f0*/  ISETP.NE.AND P0, PT, R10, RZ, PT ;  /* 0x000000ff0a00720c */ /* 0x004fda0003f05270 */
[----:B------:R-:W-:Y:S05]  /*0600*/  @!P0 BRA `(.L_x_8) ;  /* 0xfffffffc00f08947 */ /* 0x000fea000383ffff */
[----:B------:R-:W-:Y:S05]  /*0610*/  BSYNC B0 ;  /* 0x0000000000007941 */ /* 0x000fea0003800000 */
.L_x_7:
[----:B------:R-:W0:Y:S02]  /*0620*/  LDC.64 R12, c[0x0][0x390] ;  /* 0x0000e400ff0c7b82 */ /* 0x000e240000000a00 */
[----:B0-----:R-:W-:-:S06]  /*0630*/  IMAD.WIDE.U32 R10, R11, 0x4, R12 ;  /* 0x000000040b0a7825 */ /* 0x001fcc00078e000c */
[----:B------:R-:W2:Y:S01]  /*0640*/  LDG.E R10, desc[UR8][R10.64] ;  /* 0x000000080a0a7981 */ /* 0x000ea2000c1e1900 */
[----:B------:R-:W-:Y:S01]  /*0650*/  LEA R14, R4, UR4, 0x3 ;  /* 0x00000004040e7c11 */ /* 0x000fe2000f8e18ff */
[----:B------:R-:W-:-:S04]  /*0660*/  IMAD.WIDE.U32 R12, R15, 0x4, R12 ;  /* 0x000000040f0c7825 */ /* 0x000fc800078e000c */
[----:B------:R-:W2:Y:S02]  /*0670*/  LDS R17, [R14+-0x4] ;  /* 0xfffffc000e117984 */ /* 0x000ea40000000800 */
[----:B--2---:R-:W-:-:S05]  /*0680*/  IMAD.IADD R17, R10, 0x1, R17 ;  /* 0x000000010a117824 */ /* 0x004fca00078e0211 */
[----:B------:R0:W-:Y:S01]  /*0690*/  STG.E desc[UR8][R12.64], R17 ;  /* 0x000000110c007986 */ /* 0x0001e2000c101908 */
[----:B------:R-:W-:Y:S06]  /*06a0*/  MEMBAR.SC.GPU ;  /* 0x0000000000007992 */ /* 0x000fec0000002000 */
[----:B------:R-:W-:-:S00]  /*06b0*/  ERRBAR ;  /* 0x00000000000079ab */ /* 0x000fc00000000000 */
[----:B------:R-:W-:Y:S06]  /*06c0*/  CGAERRBAR ;  /* 0x00000000000075ab */ /* 0x000fec0000000000 */
[----:B------:R-:W-:Y:S04]  /*06d0*/  CCTL.IVALL ;  /* 0x00000000ff00798f */ /* 0x000fe80002000000 */
[----:B------:R-:W1:Y:S01]  /*06e0*/  LDS R11, [R6] ;  /* 0x00000000060b7984 */ /* 0x000e620000000800 */
[----:B0-----:R-:W-:-:S02]  /*06f0*/  IMAD.MOV.U32 R13, RZ, RZ, 0x1 ;  /* 0x00000001ff0d7424 */ /* 0x001fc400078e00ff */
[----:B-1----:R-:W-:-:S05]  /*0700*/  IMAD.WIDE.U32 R8, R11, 0x4, R8 ;  /* 0x000000040b087825 */ /* 0x002fca00078e0008 */
[----:B------:R1:W5:Y:S02]  /*0710*/  ATOMG.E.ADD.STRONG.GPU PT, RZ, desc[UR8][R8.64], R13 ;  /* 0x8000000d08ff79a8 */ /* 0x00036400081ef108 */
.L_x_5:
[----:B------:R-:W-:Y:S05]  /*0720*/  WARPSYNC.ALL ;  /* 0x0000000000007948 */ /* 0x000fea0003800000 */
[----:B------:R-:W2:Y:S08]  /*0730*/  S2UR UR6, SR_CgaCtaId ;  /* 0x00000000000679c3 */ /* 0x000eb00000008800 */
[----:B------:R-:W-:Y:S06]  /*0740*/  BAR.SYNC.DEFER_BLOCKING 0x0 ;  /* 0x0000000000007b1d */ /* 0x000fec0000010000 */
[----:B------:R-:W-:-:S02]  /*0750*/  UMOV UR5, 0x400 ;  /* 0x0000040000057882 */ /* 0x000fc40000000000 */
[----:B--2---:R-:W-:-:S09]  /*0760*/  ULEA UR5, UR6, UR5, 0x18 ;  /* 0x0000000506057291 */ /* 0x004fd2000f8ec0ff */
[----:B------:R-:W2:Y:S02]  /*0770*/  LDS R6, [UR5] ;  /* 0x00000005ff067984 */ /* 0x000ea40008000800 */
[----:B--2---:R-:W-:-:S13]  /*0780*/  ISETP.NE.AND P0, PT, R6, RZ, PT ;  /* 0x000000ff0600720c */ /* 0x004fda0003f05270 */
[----:B------:R-:W-:Y:S05]  /*0790*/  @!P0 BRA `(.L_x_9) ;  /* 0x00000000002c8947 */ /* 0x000fea0003800000 */
[----:B01----:R-:W0:Y:S01]  /*07a0*/  LDC.64 R8, c[0x0][0x390] ;  /* 0x0000e400ff087b82 */ /* 0x003e220000000a00 */
[----:B------:R-:W-:-:S05]  /*07b0*/  IADD3 R11, PT, PT, R6, -0x1, RZ ;  /* 0xffffffff060b7810 */ /* 0x000fca0007ffe0ff */
[----:B0-----:R-:W-:Y:S02]  /*07c0*/  IMAD.WIDE.U32 R8, R11, 0x4, R8 ;  /* 0x000000040b087825 */ /* 0x001fe400078e0008 */
[----:B------:R-:W0:Y:S04]  /*07d0*/  LDS R11, [R7] ;  /* 0x00000000070b7984 */ /* 0x000e280000000800 */
[----:B------:R-:W0:Y:S01]  /*07e0*/  LDG.E R8, desc[UR8][R8.64] ;  /* 0x0000000808087981 */ /* 0x000e22000c1e1900 */
[----:B------:R-:W-:Y:S02]  /*07f0*/  IMAD R10, R4, 0x4, R7 ;  /* 0x00000004040a7824 */ /* 0x000fe400078e0207 */
[----:B0-----:R-:W-:-:S05]  /*0800*/  IMAD.IADD R6, R8, 0x1, R11 ;  /* 0x0000000108067824 */ /* 0x001fca00078e020b */
[----:B------:R-:W-:Y:S04]  /*0810*/  STS [R7], R6 ;  /* 0x0000000607007388 */ /* 0x000fe80000000800 */
[----:B------:R-:W0:Y:S02]  /*0820*/  LDS R11, [R10] ;  /* 0x000000000a0b7984 */ /* 0x000e240000000800 */
[----:B0-----:R-:W-:-:S05]  /*0830*/  IADD3 R11, PT, PT, R8, R11, RZ ;  /* 0x0000000b080b7210 */ /* 0x001fca0007ffe0ff */
[----:B------:R2:W-:Y:S02]  /*0840*/  STS [R10], R11 ;  /* 0x0000000b0a007388 */ /* 0x0005e40000000800 */
.L_x_9:
[----:B------:R-:W3:Y:S01]  /*0850*/  LDCU UR5, c[0x0][0x3a0] ;  /* 0x00007400ff0577ac */ /* 0x000ee20008000800 */
[----:B------:R-:W-:Y:S01]  /*0860*/  BAR.SYNC.DEFER_BLOCKING 0x0 ;  /* 0x0000000000007b1d */ /* 0x000fe20000010000 */
[----:B---3--:R-:W-:Y:S02]  /*0870*/  ISETP.GE.U32.AND P0, PT, R5, UR5, PT ;  /* 0x0000000505007c0c */ /* 0x008fe4000bf06070 */
[----:B------:R-:W-:-:S11]  /*0880*/  ISETP.GE.U32.AND P1, PT, R0, UR5, PT ;  /* 0x0000000500007c0c */ /* 0x000fd6000bf26070 */
[----:B------:R-:W3:Y:S04]  /*0890*/  @!P0 LDS R5, [R7] ;  /* 0x0000000007058984 */ /* 0x000ee80000000800 */
[----:B---3--:R3:W-:Y:S01]  /*08a0*/  @!P0 STG.E desc[UR8][R2.64], R5 ;  /* 0x0000000502008986 */ /* 0x0087e2000c101908 */
[----:B------:R-:W-:Y:S05]  /*08b0*/  @P1 EXIT ;  /* 0x000000000000194d */ /* 0x000fea0003800000 */
[----:B---3--:R-:W-:Y:S01]  /*08c0*/  IMAD R5, R4, 0x4, R7 ;  /* 0x0000000404057824 */ /* 0x008fe200078e0207 */
[----:B------:R-:W3:Y:S05]  /*08d0*/  LDC.64 R2, c[0x0][0x380] ;  /* 0x0000e000ff027b82 */ /* 0x000eea0000000a00 */
[----:B------:R-:W4:Y:S01]  /*08e0*/  LDS R5, [R5] ;  /* 0x0000000005057984 */ /* 0x000f220000000800 */
[----:B---3--:R-:W-:-:S05]  /*08f0*/  IMAD.WIDE.U32 R2, R0, 0x4, R2 ;  /* 0x0000000400027825 */ /* 0x008fca00078e0002 */
[----:B----4-:R-:W-:Y:S01]  /*0900*/  STG.E desc[UR8][R2.64], R5 ;  /* 0x0000000502007986 */ /* 0x010fe2000c101908 */
[----:B------:R-:W-:Y:S05]  /*0910*/  EXIT ;  /* 0x000000000000794d */ /* 0x000fea0003800000 */
.L_x_10:
[----:B------:R-:W-:-:S00]  /*0920*/  BRA `(.L_x_10) ;  /* 0xfffffffc00fc7947 */ /* 0x000fc0000383ffff */
[----:B------:R-:W-:-:S00]  /*0930*/  NOP ;  /* 0x0000000000007918 */ /* 0x000fc00000000000 */
        /* <DEDUP_REMOVED lines=12> */
.L_x_11:


//--------------------- .nv.shared._Z7scanGPUPjS_S_S_i --------------------------
	.section	.nv.shared._Z7scanGPUPjS_S_S_i,"aw",@nobits
	.sectionflags	@""
	.align	4
.nv.shared._Z7scanGPUPjS_S_S_i:
	.zero		9220


//--------------------- .nv.shared.reserved.0     --------------------------
	.section	.nv.shared.reserved.0,"aw",@nobits
	.weak		__nv_reservedSMEM_offset_0_alias
	.size		__nv_reservedSMEM_offset_0_alias, 0, 64
	.other		__nv_reservedSMEM_offset_0_alias,@"STO_CUDA_RESERVED_SHARED STV_DEFAULT"
__nv_reservedSMEM_offset_0_alias:
	.zero		0
	.zero		64


//--------------------- .nv.constant0._Z7scanGPUPjS_S_S_i --------------------------
	.section	.nv.constant0._Z7scanGPUPjS_S_S_i,"a",@progbits
	.sectionflags	@""
	.align	4
.nv.constant0._Z7scanGPUPjS_S_S_i:
	.zero		932


//--------------------- SYMBOLS --------------------------

	.type		.nv.reservedSmem.offset0,@object
	.size		.nv.reservedSmem.offset0,0x4
	.type		.nv.reservedSmem.cap,@object
	.size		.nv.reservedSmem.cap,0x4
